//
// Generated by NVIDIA NVVM Compiler
//
// Compiler Build ID: CL-36424714
// Cuda compilation tools, release 13.0, V13.0.88
// Based on NVVM 20.0.0
//

.version 9.0
.target sm_100
.address_size 64

	// .globl	_Z21multiplyWitnessKernelI4fr_tEvPT_
.global .attribute(.managed) .align 8 .u64 cuda_data;
.global .attribute(.managed) .align 8 .u64 cuda_tmp_mul;
.global .attribute(.managed) .align 8 .u64 MultiplicationDestinationPointer;
.global .attribute(.managed) .align 8 .u64 cuda_colptr;
.global .attribute(.managed) .align 8 .u64 cuda_rowidx;
.global .attribute(.managed) .align 8 .u64 cuda_rowptr;
.global .attribute(.managed) .align 8 .u64 cuda_NNZ;
.global .attribute(.managed) .align 8 .u64 cuda_nRows;
.global .attribute(.managed) .align 8 .u64 cuda_nCols;
.global .attribute(.managed) .align 8 .u64 witness;
.global .attribute(.managed) .align 8 .u64 resCuda;
.extern .shared .align 16 .b8 shareptr[];

.visible .entry _Z21multiplyWitnessKernelI4fr_tEvPT_(
	.param .u64 .ptr .align 1 _Z21multiplyWitnessKernelI4fr_tEvPT__param_0
)
{
	.reg .pred 	%p<7>;
	.reg .b32 	%r<30>;
	.reg .b64 	%rd<56>;

	ld.param.u64 	%rd14, [_Z21multiplyWitnessKernelI4fr_tEvPT__param_0];
	mov.u32 	%r1, %tid.x;
	mov.u32 	%r2, %ctaid.x;
	mov.u32 	%r4, %ntid.x;
	ld.global.u64 	%rd15, [cuda_colptr];
	cvta.to.global.u64 	%rd16, %rd15;
	mul.wide.u32 	%rd17, %r2, 8;
	add.s64 	%rd18, %rd16, %rd17;
	ld.global.u64 	%rd55, [%rd18];
	ld.global.u64 	%rd2, [%rd18+8];
	sub.s64 	%rd3, %rd2, %rd55;
	cvt.u64.u32 	%rd4, %r4;
	and.b64  	%rd19, %rd3, -4294967296;
	setp.ne.s64 	%p1, %rd19, 0;
	@%p1 bra 	$L__BB0_2;
	cvt.u32.u64 	%r5, %rd4;
	cvt.u32.u64 	%r6, %rd3;
	rem.u32 	%r7, %r6, %r5;
	cvt.u64.u32 	%rd54, %r7;
	bra.uni 	$L__BB0_3;
$L__BB0_2:
	rem.u64 	%rd54, %rd3, %rd4;
$L__BB0_3:
	sub.s64 	%rd8, %rd2, %rd54;
	setp.eq.s64 	%p2, %rd2, %rd55;
	@%p2 bra 	$L__BB0_11;
	cvta.to.global.u64 	%rd20, %rd14;
	mul.wide.u32 	%rd21, %r2, 32;
	add.s64 	%rd9, %rd20, %rd21;
	setp.gt.u32 	%p3, %r1, 7;
	@%p3 bra 	$L__BB0_6;
	mul.wide.u32 	%rd22, %r1, 4;
	add.s64 	%rd23, %rd9, %rd22;
	ld.global.u32 	%r8, [%rd23];
	shl.b32 	%r9, %r1, 2;
	mov.u32 	%r10, shareptr;
	add.s32 	%r11, %r10, %r9;
	st.shared.u32 	[%r11], %r8;
$L__BB0_6:
	bar.sync 	0;
	setp.ge.u64 	%p4, %rd55, %rd8;
	mov.u32 	%r12, shareptr;
	mad.lo.s32 	%r13, %r1, 40, %r12;
	add.s32 	%r3, %r13, 32;
	@%p4 bra 	$L__BB0_9;
	cvt.u64.u32 	%rd10, %r1;
$L__BB0_8:
	ld.global.u64 	%rd24, [cuda_data];
	cvta.to.global.u64 	%rd25, %rd24;
	add.s64 	%rd26, %rd55, %rd10;
	shl.b64 	%rd27, %rd26, 5;
	add.s64 	%rd28, %rd25, %rd27;
	ld.global.u32 	%r14, [%rd28];
	ld.global.u32 	%r15, [%rd28+4];
	st.shared.v2.u32 	[%r3], {%r14, %r15};
	ld.global.u32 	%r16, [%rd28+8];
	ld.global.u32 	%r17, [%rd28+12];
	st.shared.v2.u32 	[%r3+8], {%r16, %r17};
	ld.global.u32 	%r18, [%rd28+16];
	ld.global.u32 	%r19, [%rd28+20];
	st.shared.v2.u32 	[%r3+16], {%r18, %r19};
	ld.global.u32 	%r20, [%rd28+24];
	ld.global.u32 	%r21, [%rd28+28];
	st.shared.v2.u32 	[%r3+24], {%r20, %r21};
	bar.sync 	0;
	ld.global.u64 	%rd29, [MultiplicationDestinationPointer];
	cvta.to.global.u64 	%rd30, %rd29;
	shl.b64 	%rd31, %rd55, 3;
	add.s64 	%rd32, %rd30, %rd31;
	ld.global.u64 	%rd33, [%rd32];
	cvta.to.global.u64 	%rd34, %rd33;
	ld.shared.u64 	%rd35, [%r3];
	ld.shared.u64 	%rd36, [shareptr];
	mul.lo.s64 	%rd37, %rd35, %rd36;
	cvt.s64.s32 	%rd38, %rd37;
	st.global.u64 	[%rd34], %rd38;
	st.global.u64 	[%rd34+8], %rd38;
	st.global.u64 	[%rd34+16], %rd38;
	st.global.u64 	[%rd34+24], %rd38;
	add.s64 	%rd55, %rd55, %rd4;
	setp.lt.u64 	%p5, %rd55, %rd8;
	@%p5 bra 	$L__BB0_8;
$L__BB0_9:
	cvt.u64.u32 	%rd13, %r1;
	setp.le.u64 	%p6, %rd54, %rd13;
	@%p6 bra 	$L__BB0_11;
	ld.global.u64 	%rd39, [cuda_data];
	cvta.to.global.u64 	%rd40, %rd39;
	add.s64 	%rd41, %rd8, %rd13;
	shl.b64 	%rd42, %rd41, 5;
	add.s64 	%rd43, %rd40, %rd42;
	ld.global.u32 	%r22, [%rd43];
	ld.global.u32 	%r23, [%rd43+4];
	st.shared.v2.u32 	[%r3], {%r22, %r23};
	ld.global.u32 	%r24, [%rd43+8];
	ld.global.u32 	%r25, [%rd43+12];
	st.shared.v2.u32 	[%r3+8], {%r24, %r25};
	ld.global.u32 	%r26, [%rd43+16];
	ld.global.u32 	%r27, [%rd43+20];
	st.shared.v2.u32 	[%r3+16], {%r26, %r27};
	ld.global.u32 	%r28, [%rd43+24];
	ld.global.u32 	%r29, [%rd43+28];
	st.shared.v2.u32 	[%r3+24], {%r28, %r29};
	bar.sync 	0;
	ld.global.u64 	%rd44, [MultiplicationDestinationPointer];
	cvta.to.global.u64 	%rd45, %rd44;
	shl.b64 	%rd46, %rd41, 3;
	add.s64 	%rd47, %rd45, %rd46;
	ld.global.u64 	%rd48, [%rd47];
	cvta.to.global.u64 	%rd49, %rd48;
	ld.shared.u64 	%rd50, [%r3];
	ld.shared.u64 	%rd51, [shareptr];
	mul.lo.s64 	%rd52, %rd50, %rd51;
	cvt.s64.s32 	%rd53, %rd52;
	st.global.u64 	[%rd49], %rd53;
	st.global.u64 	[%rd49+8], %rd53;
	st.global.u64 	[%rd49+16], %rd53;
	st.global.u64 	[%rd49+24], %rd53;
$L__BB0_11:
	ret;

}


// ===== COMPILED SASS (sm_100) =====

	.target	sm_100

	.elftype	@"ET_EXEC"


//--------------------- .note.nv.tkinfo           --------------------------
	.section	.note.nv.tkinfo,"",@"SHT_NOTE"
	.sectionflags	@"SHF_NOTE_NV_TKINFO"
	.tkinfo
        /*0018*/ 	.word	0x00000002
        /*0030*/ 	.string	""
        /*0030*/ 	.string	"ptxas"
        /*0030*/ 	.string	"Cuda compilation tools, release 13.0, V13.0.88"
        /*0030*/ 	.string	"Build cuda_13.0.r13.0/compiler.36424714_0"
        /*0030*/ 	.string	"-arch sm_100 -m 64 "



//--------------------- .note.nv.cuinfo           --------------------------
	.section	.note.nv.cuinfo,"",@"SHT_NOTE"
	.sectionflags	@"SHF_NOTE_NV_CUINFO"
        /*0018*/ 	.short	0x0002
        /*001a*/ 	.short	0x0064
        /*001c*/ 	.short	0x0082
	.zero		2


//--------------------- .nv.info                  --------------------------
	.section	.nv.info,"",@"SHT_CUDA_INFO"
	.align	4


	//----- nvinfo : EIATTR_REGCOUNT
	.align		4
        /*0000*/ 	.byte	0x04, 0x2f
        /*0002*/ 	.short	(.L_12 - .L_11)
	.align		4
.L_11:
        /*0004*/ 	.word	index@(_Z21multiplyWitnessKernelI4fr_tEvPT_)
        /*0008*/ 	.word	0x0000001c


	//----- nvinfo : EIATTR_FRAME_SIZE
	.align		4
.L_12:
        /*000c*/ 	.byte	0x04, 0x11
        /*000e*/ 	.short	(.L_14 - .L_13)
	.align		4
.L_13:
        /*0010*/ 	.word	index@($__internal_0_$__cuda_sm20_rem_u64)
        /*0014*/ 	.word	0x00000000


	//----- nvinfo : EIATTR_FRAME_SIZE
	.align		4
.L_14:
        /*0018*/ 	.byte	0x04, 0x11
        /*001a*/ 	.short	(.L_16 - .L_15)
	.align		4
.L_15:
        /*001c*/ 	.word	index@(_Z21multiplyWitnessKernelI4fr_tEvPT_)
        /*0020*/ 	.word	0x00000000


	//----- nvinfo : EIATTR_MIN_STACK_SIZE
	.align		4
.L_16:
        /*0024*/ 	.byte	0x04, 0x12
        /*0026*/ 	.short	(.L_18 - .L_17)
	.align		4
.L_17:
        /*0028*/ 	.word	index@(_Z21multiplyWitnessKernelI4fr_tEvPT_)
        /*002c*/ 	.word	0x00000000
.L_18:


//--------------------- .nv.compat                --------------------------
	.section	.nv.compat,"",@"SHT_CUDA_COMPAT_INFO"
	.align	4
        /*0000*/ 	.byte	0x02, 0x09, 0x00, 0x00, 0x02, 0x02, 0x01, 0x00, 0x02, 0x05, 0x05, 0x00, 0x03, 0x07, 0x01, 0x01
        /*0010*/ 	.byte	0x02, 0x03, 0x00, 0x00, 0x02, 0x06, 0x01, 0x00, 0x04, 0x0b, 0x08, 0x00, 0x09, 0x00, 0x00, 0x00
        /*0020*/ 	.byte	0x00, 0x00, 0x00, 0x00


//--------------------- .nv.info._Z21multiplyWitnessKernelI4fr_tEvPT_ --------------------------
	.section	.nv.info._Z21multiplyWitnessKernelI4fr_tEvPT_,"",@"SHT_CUDA_INFO"
	.sectionflags	@""
	.align	4


	//----- nvinfo : EIATTR_CUDA_API_VERSION
	.align		4
        /*0000*/ 	.byte	0x04, 0x37
        /*0002*/ 	.short	(.L_20 - .L_19)
.L_19:
        /*0004*/ 	.word	0x00000082


	//----- nvinfo : EIATTR_KPARAM_INFO
	.align		4
.L_20:
        /*0008*/ 	.byte	0x04, 0x17
        /*000a*/ 	.short	(.L_22 - .L_21)
.L_21:
        /*000c*/ 	.word	0x00000000
        /*0010*/ 	.short	0x0000
        /*0012*/ 	.short	0x0000
        /*0014*/ 	.byte	0x00, 0xf5, 0x21, 0x00


	//----- nvinfo : EIATTR_SPARSE_MMA_MASK
	.align		4
.L_22:
        /*0018*/ 	.byte	0x03, 0x50
        /*001a*/ 	.short	0x0000


	//----- nvinfo : EIATTR_MAXREG_COUNT
	.align		4
        /*001c*/ 	.byte	0x03, 0x1b
        /*001e*/ 	.short	0x00ff


	//----- nvinfo : EIATTR_NUM_BARRIERS
	.align		4
        /*0020*/ 	.byte	0x02, 0x4c
        /*0022*/ 	.byte	0x01
	.zero		1


	//----- nvinfo : EIATTR_MERCURY_ISA_VERSION
	.align		4
        /*0024*/ 	.byte	0x03, 0x5f
        /*0026*/ 	.short	0x0101


	//----- nvinfo : EIATTR_VRC_CTA_INIT_COUNT
	.align		4
        /*0028*/ 	.byte	0x02, 0x4a
	.zero		1
	.zero		1


	//----- nvinfo : EIATTR_EXIT_INSTR_OFFSETS
	.align		4
        /*002c*/ 	.byte	0x04, 0x1c
        /*002e*/ 	.short	(.L_24 - .L_23)


	//   ....[0]....
.L_23:
        /*0030*/ 	.word	0x00000240


	//   ....[1]....
        /*0034*/ 	.word	0x000005e0


	//   ....[2]....
        /*0038*/ 	.word	0x000007f0


	//----- nvinfo : EIATTR_CRS_STACK_SIZE
	.align		4
.L_24:
        /*003c*/ 	.byte	0x04, 0x1e
        /*003e*/ 	.short	(.L_26 - .L_25)
.L_25:
        /*0040*/ 	.word	0x00000000


	//----- nvinfo : EIATTR_CBANK_PARAM_SIZE
	.align		4
.L_26:
        /*0044*/ 	.byte	0x03, 0x19
        /*0046*/ 	.short	0x0008


	//----- nvinfo : EIATTR_PARAM_CBANK
	.align		4
        /*0048*/ 	.byte	0x04, 0x0a
        /*004a*/ 	.short	(.L_28 - .L_27)
	.align		4
.L_27:
        /*004c*/ 	.word	index@(.nv.constant0._Z21multiplyWitnessKernelI4fr_tEvPT_)
        /*0050*/ 	.short	0x0380
        /*0052*/ 	.short	0x0008


	//----- nvinfo : EIATTR_SW_WAR
	.align		4
.L_28:
        /*0054*/ 	.byte	0x04, 0x36
        /*0056*/ 	.short	(.L_30 - .L_29)
.L_29:
        /*0058*/ 	.word	0x00000008
.L_30:


//--------------------- .nv.callgraph             --------------------------
	.section	.nv.callgraph,"",@"SHT_CUDA_CALLGRAPH"
	.align	4
	.sectionentsize	8
	.align		4
        /*0000*/ 	.word	0x00000000
	.align		4
        /*0004*/ 	.word	0xffffffff
	.align		4
        /*0008*/ 	.word	0x00000000
	.align		4
        /*000c*/ 	.word	0xfffffffe
	.align		4
        /*0010*/ 	.word	0x00000000
	.align		4
        /*0014*/ 	.word	0xfffffffd
	.align		4
        /*0018*/ 	.word	0x00000000
	.align		4
        /*001c*/ 	.word	0xfffffffc


//--------------------- .nv.constant4             --------------------------
	.section	.nv.constant4,"a",@progbits
	.align	8
	.align		8
.nv.constant4:
        /*0000*/ 	.dword	cuda_data
	.align		8
        /*0008*/ 	.dword	cuda_tmp_mul
	.align		8
        /*0010*/ 	.dword	MultiplicationDestinationPointer
	.align		8
        /*0018*/ 	.dword	cuda_colptr
	.align		8
        /*0020*/ 	.dword	cuda_rowidx
	.align		8
        /*0028*/ 	.dword	cuda_rowptr
	.align		8
        /*0030*/ 	.dword	cuda_NNZ
	.align		8
        /*0038*/ 	.dword	cuda_nRows
	.align		8
        /*0040*/ 	.dword	cuda_nCols
	.align		8
        /*0048*/ 	.dword	witness
	.align		8
        /*0050*/ 	.dword	resCuda


//--------------------- .text._Z21multiplyWitnessKernelI4fr_tEvPT_ --------------------------
	.section	.text._Z21multiplyWitnessKernelI4fr_tEvPT_,"ax",@progbits
	.align	128
        .global         _Z21multiplyWitnessKernelI4fr_tEvPT_
        .type           _Z21multiplyWitnessKernelI4fr_tEvPT_,@function
        .size           _Z21multiplyWitnessKernelI4fr_tEvPT_,(.L_x_5 - _Z21multiplyWitnessKernelI4fr_tEvPT_)
        .other          _Z21multiplyWitnessKernelI4fr_tEvPT_,@"STO_CUDA_ENTRY STV_DEFAULT"
_Z21multiplyWitnessKernelI4fr_tEvPT_:
.text._Z21multiplyWitnessKernelI4fr_tEvPT_:
[----:B------:R-:W-:Y:S08]  /*0000*/  LDC R1, c[0x0][0x37c] ;  /* 0x0000df00ff017b82 */ /* 0x000ff00000000800 */
[----:B------:R-:W0:Y:S01]  /*0010*/  LDC.64 R8, c[0x4][0x18] ;  /* 0x01000600ff087b82 */ /* 0x000e220000000a00 */
[----:B------:R-:W0:Y:S02]  /*0020*/  LDCU.64 UR6, c[0x0][0x358] ;  /* 0x00006b00ff0677ac */ /* 0x000e240008000a00 */
[----:B0-----:R-:W2:Y:S01]  /*0030*/  LDG.E.64 R8, desc[UR6][R8.64] ;  /* 0x0000000608087981 */ /* 0x001ea2000c1e1b00 */
[----:B------:R-:W2:Y:S02]  /*0040*/  S2R R0, SR_CTAID.X ;  /* 0x0000000000007919 */ /* 0x000ea40000002500 */
[----:B--2---:R-:W-:-:S05]  /*0050*/  IMAD.WIDE.U32 R10, R0, 0x8, R8 ;  /* 0x00000008000a7825 */ /* 0x004fca00078e0008 */
[----:B------:R-:W2:Y:S04]  /*0060*/  LDG.E.64 R6, desc[UR6][R10.64+0x8] ;  /* 0x000008060a067981 */ /* 0x000ea8000c1e1b00 */
[----:B------:R-:W2:Y:S01]  /*0070*/  LDG.E.64 R2, desc[UR6][R10.64] ;  /* 0x000000060a027981 */ /* 0x000ea2000c1e1b00 */
[----:B------:R-:W0:Y:S01]  /*0080*/  LDCU UR4, c[0x0][0x360] ;  /* 0x00006c00ff0477ac */ /* 0x000e220008000800 */
[----:B--2---:R-:W-:-:S05]  /*0090*/  IADD3 R4, P0, PT, -R2, R6, RZ ;  /* 0x0000000602047210 */ /* 0x004fca0007f1e1ff */
[----:B------:R-:W-:-:S05]  /*00a0*/  IMAD.X R5, R7, 0x1, ~R3, P0 ;  /* 0x0000000107057824 */ /* 0x000fca00000e0e03 */
[----:B------:R-:W-:-:S13]  /*00b0*/  ISETP.NE.U32.AND P0, PT, R5, RZ, PT ;  /* 0x000000ff0500720c */ /* 0x000fda0003f05070 */
[----:B0-----:R-:W-:Y:S05]  /*00c0*/  @P0 BRA `(.L_x_0) ;  /* 0x00000000004c0947 */ /* 0x001fea0003800000 */
[----:B------:R-:W0:Y:S01]  /*00d0*/  I2F.U32.RP R5, UR4 ;  /* 0x0000000400057d06 */ /* 0x000e220008209000 */
[----:B------:R-:W-:-:S07]  /*00e0*/  ISETP.NE.U32.AND P1, PT, RZ, UR4, PT ;  /* 0x00000004ff007c0c */ /* 0x000fce000bf25070 */
[----:B0-----:R-:W0:Y:S02]  /*00f0*/  MUFU.RCP R5, R5 ;  /* 0x0000000500057308 */ /* 0x001e240000001000 */
[----:B0-----:R-:W-:-:S06]  /*0100*/  VIADD R8, R5, 0xffffffe ;  /* 0x0ffffffe05087836 */ /* 0x001fcc0000000000 */
[----:B------:R0:W1:Y:S02]  /*0110*/  F2I.FTZ.U32.TRUNC.NTZ R9, R8 ;  /* 0x0000000800097305 */ /* 0x000064000021f000 */
[----:B0-----:R-:W-:Y:S02]  /*0120*/  IMAD.MOV.U32 R8, RZ, RZ, RZ ;  /* 0x000000ffff087224 */ /* 0x001fe400078e00ff */
[----:B-1----:R-:W-:-:S04]  /*0130*/  IMAD.MOV R11, RZ, RZ, -R9 ;  /* 0x000000ffff0b7224 */ /* 0x002fc800078e0a09 */
[----:B------:R-:W-:-:S04]  /*0140*/  IMAD R11, R11, UR4, RZ ;  /* 0x000000040b0b7c24 */ /* 0x000fc8000f8e02ff */
[----:B------:R-:W-:-:S04]  /*0150*/  IMAD.HI.U32 R9, R9, R11, R8 ;  /* 0x0000000b09097227 */ /* 0x000fc800078e0008 */
[----:B------:R-:W-:Y:S02]  /*0160*/  IMAD.MOV.U32 R11, RZ, RZ, RZ ;  /* 0x000000ffff0b7224 */ /* 0x000fe400078e00ff */
[----:B------:R-:W-:-:S04]  /*0170*/  IMAD.HI.U32 R9, R9, R4, RZ ;  /* 0x0000000409097227 */ /* 0x000fc800078e00ff */
[----:B------:R-:W-:-:S04]  /*0180*/  IMAD.MOV R9, RZ, RZ, -R9 ;  /* 0x000000ffff097224 */ /* 0x000fc800078e0a09 */
[----:B------:R-:W-:-:S05]  /*0190*/  IMAD R10, R9, UR4, R4 ;  /* 0x00000004090a7c24 */ /* 0x000fca000f8e0204 */
[----:B------:R-:W-:-:S13]  /*01a0*/  ISETP.GE.U32.AND P0, PT, R10, UR4, PT ;  /* 0x000000040a007c0c */ /* 0x000fda000bf06070 */
[----:B------:R-:W-:-:S05]  /*01b0*/  @P0 VIADD R10, R10, -UR4 ;  /* 0x800000040a0a0c36 */ /* 0x000fca0008000000 */
[----:B------:R-:W-:-:S13]  /*01c0*/  ISETP.GE.U32.AND P0, PT, R10, UR4, PT ;  /* 0x000000040a007c0c */ /* 0x000fda000bf06070 */
[----:B------:R-:W-:Y:S01]  /*01d0*/  @P0 VIADD R10, R10, -UR4 ;  /* 0x800000040a0a0c36 */ /* 0x000fe20008000000 */
[----:B------:R-:W-:Y:S01]  /*01e0*/  @!P1 LOP3.LUT R10, RZ, UR4, RZ, 0x33, !PT ;  /* 0x00000004ff0a9c12 */ /* 0x000fe2000f8e33ff */
[----:B------:R-:W-:Y:S06]  /*01f0*/  BRA `(.L_x_1) ;  /* 0x0000000000087947 */ /* 0x000fec0003800000 */
.L_x_0:
[----:B------:R-:W-:-:S07]  /*0200*/  MOV R8, 0x220 ;  /* 0x0000022000087802 */ /* 0x000fce0000000f00 */
[----:B------:R-:W-:Y:S05]  /*0210*/  CALL.REL.NOINC `($__internal_0_$__cuda_sm20_rem_u64) ;  /* 0x0000000400787944 */ /* 0x000fea0003c00000 */
.L_x_1:
[----:B------:R-:W-:-:S04]  /*0220*/  ISETP.NE.U32.AND P0, PT, R6, R2, PT ;  /* 0x000000020600720c */ /* 0x000fc80003f05070 */
[----:B------:R-:W-:-:S13]  /*0230*/  ISETP.NE.AND.EX P0, PT, R7, R3, PT, P0 ;  /* 0x000000030700720c */ /* 0x000fda0003f05300 */
[----:B------:R-:W-:Y:S05]  /*0240*/  @!P0 EXIT ;  /* 0x000000000000894d */ /* 0x000fea0003800000 */
[----:B------:R-:W0:Y:S01]  /*0250*/  S2R R5, SR_TID.X ;  /* 0x0000000000057919 */ /* 0x000e220000002100 */
[----:B------:R-:W1:Y:S02]  /*0260*/  LDC.64 R8, c[0x0][0x380] ;  /* 0x0000e000ff087b82 */ /* 0x000e640000000a00 */
[----:B-1----:R-:W-:Y:S01]  /*0270*/  IMAD.WIDE.U32 R8, R0, 0x20, R8 ;  /* 0x0000002000087825 */ /* 0x002fe200078e0008 */
[----:B0-----:R-:W-:-:S13]  /*0280*/  ISETP.GT.U32.AND P2, PT, R5, 0x7, PT ;  /* 0x000000070500780c */ /* 0x001fda0003f44070 */
[----:B------:R-:W-:-:S06]  /*0290*/  @!P2 IMAD.WIDE.U32 R12, R5, 0x4, R8 ;  /* 0x00000004050ca825 */ /* 0x000fcc00078e0008 */
[----:B------:R-:W2:Y:S01]  /*02a0*/  @!P2 LDG.E R12, desc[UR6][R12.64] ;  /* 0x000000060c0ca981 */ /* 0x000ea2000c1e1900 */
[----:B------:R-:W-:Y:S02]  /*02b0*/  IADD3 R9, P0, PT, R6, -R10, RZ ;  /* 0x8000000a06097210 */ /* 0x000fe40007f1e0ff */
[----:B------:R-:W-:Y:S01]  /*02c0*/  MOV R0, 0x400 ;  /* 0x0000040000007802 */ /* 0x000fe20000000f00 */
[----:B------:R-:W0:Y:S01]  /*02d0*/  S2R R15, SR_CgaCtaId ;  /* 0x00000000000f7919 */ /* 0x000e220000008800 */
[----:B------:R-:W-:Y:S01]  /*02e0*/  ISETP.GT.U32.AND P1, PT, R10, R5, PT ;  /* 0x000000050a00720c */ /* 0x000fe20003f24070 */
[----:B------:R-:W-:Y:S01]  /*02f0*/  IMAD.X R6, R7, 0x1, ~R11, P0 ;  /* 0x0000000107067824 */ /* 0x000fe200000e0e0b */
[----:B------:R-:W-:Y:S02]  /*0300*/  ISETP.GE.U32.AND P0, PT, R2, R9, PT ;  /* 0x000000090200720c */ /* 0x000fe40003f06070 */
[----:B------:R-:W-:Y:S02]  /*0310*/  ISETP.GT.U32.AND.EX P1, PT, R11, RZ, PT, P1 ;  /* 0x000000ff0b00720c */ /* 0x000fe40003f24110 */
[----:B------:R-:W-:-:S02]  /*0320*/  ISETP.GE.U32.AND.EX P0, PT, R3, R6, PT, P0 ;  /* 0x000000060300720c */ /* 0x000fc40003f06100 */
[----:B0-----:R-:W-:-:S05]  /*0330*/  LEA R0, R15, R0, 0x18 ;  /* 0x000000000f007211 */ /* 0x001fca00078ec0ff */
[C-C-:B------:R-:W-:Y:S02]  /*0340*/  @!P2 IMAD R7, R5.reuse, 0x4, R0.reuse ;  /* 0x000000040507a824 */ /* 0x140fe400078e0200 */
[----:B------:R-:W-:-:S03]  /*0350*/  IMAD R4, R5, 0x28, R0 ;  /* 0x0000002805047824 */ /* 0x000fc600078e0200 */
[----:B--2---:R0:W-:Y:S01]  /*0360*/  @!P2 STS [R7], R12 ;  /* 0x0000000c0700a388 */ /* 0x0041e20000000800 */
[----:B------:R-:W-:Y:S06]  /*0370*/  BAR.SYNC.DEFER_BLOCKING 0x0 ;  /* 0x0000000000007b1d */ /* 0x000fec0000010000 */
[----:B------:R-:W-:Y:S05]  /*0380*/  @P0 BRA `(.L_x_2) ;  /* 0x0000000000940947 */ /* 0x000fea0003800000 */
[----:B0-----:R-:W0:Y:S08]  /*0390*/  LDC.64 R12, c[0x4][RZ] ;  /* 0x01000000ff0c7b82 */ /* 0x001e300000000a00 */
[----:B------:R-:W1:Y:S02]  /*03a0*/  LDC.64 R10, c[0x4][0x10] ;  /* 0x01000400ff0a7b82 */ /* 0x000e640000000a00 */
.L_x_3:
[----:B0-2---:R-:W2:Y:S01]  /*03b0*/  LDG.E.64 R14, desc[UR6][R12.64] ;  /* 0x000000060c0e7981 */ /* 0x005ea2000c1e1b00 */
[----:B------:R-:W-:-:S05]  /*03c0*/  IADD3 R7, P0, PT, R5, R2, RZ ;  /* 0x0000000205077210 */ /* 0x000fca0007f1e0ff */
[----:B------:R-:W-:Y:S01]  /*03d0*/  IMAD.X R8, RZ, RZ, R3, P0 ;  /* 0x000000ffff087224 */ /* 0x000fe200000e0603 */
[----:B--2---:R-:W-:-:S04]  /*03e0*/  LEA R14, P0, R7, R14, 0x5 ;  /* 0x0000000e070e7211 */ /* 0x004fc800078028ff */
[----:B------:R-:W-:-:S05]  /*03f0*/  LEA.HI.X R15, R7, R15, R8, 0x5, P0 ;  /* 0x0000000f070f7211 */ /* 0x000fca00000f2c08 */
[----:B------:R-:W2:Y:S04]  /*0400*/  LDG.E R18, desc[UR6][R14.64] ;  /* 0x000000060e127981 */ /* 0x000ea8000c1e1900 */
[----:B------:R-:W2:Y:S04]  /*0410*/  LDG.E R19, desc[UR6][R14.64+0x4] ;  /* 0x000004060e137981 */ /* 0x000ea8000c1e1900 */
[----:B------:R-:W3:Y:S04]  /*0420*/  LDG.E R20, desc[UR6][R14.64+0x8] ;  /* 0x000008060e147981 */ /* 0x000ee8000c1e1900 */
[----:B------:R-:W3:Y:S04]  /*0430*/  LDG.E R21, desc[UR6][R14.64+0xc] ;  /* 0x00000c060e157981 */ /* 0x000ee8000c1e1900 */
[----:B------:R-:W4:Y:S04]  /*0440*/  LDG.E R22, desc[UR6][R14.64+0x10] ;  /* 0x000010060e167981 */ /* 0x000f28000c1e1900 */
[----:B------:R-:W4:Y:S04]  /*0450*/  LDG.E R23, desc[UR6][R14.64+0x14] ;  /* 0x000014060e177981 */ /* 0x000f28000c1e1900 */
[----:B------:R-:W5:Y:S04]  /*0460*/  LDG.E R24, desc[UR6][R14.64+0x18] ;  /* 0x000018060e187981 */ /* 0x000f68000c1e1900 */
[----:B------:R-:W5:Y:S04]  /*0470*/  LDG.E R25, desc[UR6][R14.64+0x1c] ;  /* 0x00001c060e197981 */ /* 0x000f68000c1e1900 */
[----:B--2---:R-:W-:Y:S04]  /*0480*/  STS.64 [R4+0x20], R18 ;  /* 0x0000201204007388 */ /* 0x004fe80000000a00 */
[----:B---3--:R-:W-:Y:S04]  /*0490*/  STS.64 [R4+0x28], R20 ;  /* 0x0000281404007388 */ /* 0x008fe80000000a00 */
[----:B----4-:R-:W-:Y:S04]  /*04a0*/  STS.64 [R4+0x30], R22 ;  /* 0x0000301604007388 */ /* 0x010fe80000000a00 */
[----:B-----5:R-:W-:Y:S01]  /*04b0*/  STS.64 [R4+0x38], R24 ;  /* 0x0000381804007388 */ /* 0x020fe20000000a00 */
[----:B------:R-:W-:Y:S06]  /*04c0*/  BAR.SYNC.DEFER_BLOCKING 0x0 ;  /* 0x0000000000007b1d */ /* 0x000fec0000010000 */
[----:B-1----:R-:W2:Y:S04]  /*04d0*/  LDG.E.64 R16, desc[UR6][R10.64] ;  /* 0x000000060a107981 */ /* 0x002ea8000c1e1b00 */
[----:B------:R-:W-:Y:S04]  /*04e0*/  LDS R7, [R4+0x20] ;  /* 0x0000200004077984 */ /* 0x000fe80000000800 */
[----:B------:R-:W0:Y:S01]  /*04f0*/  LDS R14, [R0] ;  /* 0x00000000000e7984 */ /* 0x000e220000000800 */
[----:B--2---:R-:W-:-:S04]  /*0500*/  LEA R16, P0, R2, R16, 0x3 ;  /* 0x0000001002107211 */ /* 0x004fc800078018ff */
[----:B------:R-:W-:-:S06]  /*0510*/  LEA.HI.X R17, R2, R17, R3, 0x3, P0 ;  /* 0x0000001102117211 */ /* 0x000fcc00000f1c03 */
[----:B------:R-:W2:Y:S01]  /*0520*/  LDG.E.64 R16, desc[UR6][R16.64] ;  /* 0x0000000610107981 */ /* 0x000ea2000c1e1b00 */
[----:B0-----:R-:W-:Y:S01]  /*0530*/  IMAD R14, R7, R14, RZ ;  /* 0x0000000e070e7224 */ /* 0x001fe200078e02ff */
[----:B------:R-:W-:-:S04]  /*0540*/  IADD3 R2, P2, PT, R2, UR4, RZ ;  /* 0x0000000402027c10 */ /* 0x000fc8000ff5e0ff */
[----:B------:R-:W-:Y:S01]  /*0550*/  SHF.R.S32.HI R15, RZ, 0x1f, R14 ;  /* 0x0000001fff0f7819 */ /* 0x000fe2000001140e */
[----:B------:R-:W-:Y:S01]  /*0560*/  IMAD.X R3, RZ, RZ, R3, P2 ;  /* 0x000000ffff037224 */ /* 0x000fe200010e0603 */
[----:B------:R-:W-:-:S04]  /*0570*/  ISETP.GE.U32.AND P0, PT, R2, R9, PT ;  /* 0x000000090200720c */ /* 0x000fc80003f06070 */
[----:B------:R-:W-:Y:S01]  /*0580*/  ISETP.GE.U32.AND.EX P0, PT, R3, R6, PT, P0 ;  /* 0x000000060300720c */ /* 0x000fe20003f06100 */
[----:B--2---:R2:W-:Y:S04]  /*0590*/  STG.E.64 desc[UR6][R16.64], R14 ;  /* 0x0000000e10007986 */ /* 0x0045e8000c101b06 */
[----:B------:R2:W-:Y:S04]  /*05a0*/  STG.E.64 desc[UR6][R16.64+0x8], R14 ;  /* 0x0000080e10007986 */ /* 0x0005e8000c101b06 */
[----:B------:R2:W-:Y:S04]  /*05b0*/  STG.E.64 desc[UR6][R16.64+0x10], R14 ;  /* 0x0000100e10007986 */ /* 0x0005e8000c101b06 */
[----:B------:R2:W-:Y:S01]  /*05c0*/  STG.E.64 desc[UR6][R16.64+0x18], R14 ;  /* 0x0000180e10007986 */ /* 0x0005e2000c101b06 */
[----:B------:R-:W-:Y:S05]  /*05d0*/  @!P0 BRA `(.L_x_3) ;  /* 0xfffffffc00748947 */ /* 0x000fea000383ffff */
.L_x_2:
[----:B------:R-:W-:Y:S05]  /*05e0*/  @!P1 EXIT ;  /* 0x000000000000994d */ /* 0x000fea0003800000 */
[----:B------:R-:W1:Y:S02]  /*05f0*/  LDC.64 R10, c[0x4][RZ] ;  /* 0x01000000ff0a7b82 */ /* 0x000e640000000a00 */
[----:B-1----:R-:W3:Y:S01]  /*0600*/  LDG.E.64 R2, desc[UR6][R10.64] ;  /* 0x000000060a027981 */ /* 0x002ee2000c1e1b00 */
[----:B------:R-:W-:-:S05]  /*0610*/  IADD3 R5, P0, PT, R5, R9, RZ ;  /* 0x0000000905057210 */ /* 0x000fca0007f1e0ff */
[----:B------:R-:W-:Y:S01]  /*0620*/  IMAD.X R18, RZ, RZ, R6, P0 ;  /* 0x000000ffff127224 */ /* 0x000fe200000e0606 */
[----:B---3--:R-:W-:-:S04]  /*0630*/  LEA R2, P0, R5, R2, 0x5 ;  /* 0x0000000205027211 */ /* 0x008fc800078028ff */
[----:B------:R-:W-:-:S05]  /*0640*/  LEA.HI.X R3, R5, R3, R18, 0x5, P0 ;  /* 0x0000000305037211 */ /* 0x000fca00000f2c12 */
[----:B0-----:R-:W3:Y:S04]  /*0650*/  LDG.E R12, desc[UR6][R2.64] ;  /* 0x00000006020c7981 */ /* 0x001ee8000c1e1900 */
[----:B------:R-:W3:Y:S04]  /*0660*/  LDG.E R13, desc[UR6][R2.64+0x4] ;  /* 0x00000406020d7981 */ /* 0x000ee8000c1e1900 */
[----:B--2---:R-:W2:Y:S04]  /*0670*/  LDG.E R14, desc[UR6][R2.64+0x8] ;  /* 0x00000806020e7981 */ /* 0x004ea8000c1e1900 */
[----:B------:R-:W2:Y:S04]  /*0680*/  LDG.E R15, desc[UR6][R2.64+0xc] ;  /* 0x00000c06020f7981 */ /* 0x000ea8000c1e1900 */
[----:B------:R-:W4:Y:S04]  /*0690*/  LDG.E R16, desc[UR6][R2.64+0x10] ;  /* 0x0000100602107981 */ /* 0x000f28000c1e1900 */
[----:B------:R-:W4:Y:S04]  /*06a0*/  LDG.E R17, desc[UR6][R2.64+0x14] ;  /* 0x0000140602117981 */ /* 0x000f28000c1e1900 */
[----:B------:R-:W5:Y:S04]  /*06b0*/  LDG.E R10, desc[UR6][R2.64+0x18] ;  /* 0x00001806020a7981 */ /* 0x000f68000c1e1900 */
[----:B------:R-:W5:Y:S01]  /*06c0*/  LDG.E R11, desc[UR6][R2.64+0x1c] ;  /* 0x00001c06020b7981 */ /* 0x000f62000c1e1900 */
[----:B------:R-:W0:Y:S03]  /*06d0*/  LDC.64 R8, c[0x4][0x10] ;  /* 0x01000400ff087b82 */ /* 0x000e260000000a00 */
[----:B---3--:R-:W-:Y:S04]  /*06e0*/  STS.64 [R4+0x20], R12 ;  /* 0x0000200c04007388 */ /* 0x008fe80000000a00 */
[----:B--2---:R-:W-:Y:S04]  /*06f0*/  STS.64 [R4+0x28], R14 ;  /* 0x0000280e04007388 */ /* 0x004fe80000000a00 */
[----:B----4-:R-:W-:Y:S04]  /*0700*/  STS.64 [R4+0x30], R16 ;  /* 0x0000301004007388 */ /* 0x010fe80000000a00 */
[----:B-----5:R-:W-:Y:S01]  /*0710*/  STS.64 [R4+0x38], R10 ;  /* 0x0000380a04007388 */ /* 0x020fe20000000a00 */
[----:B------:R-:W-:Y:S06]  /*0720*/  BAR.SYNC.DEFER_BLOCKING 0x0 ;  /* 0x0000000000007b1d */ /* 0x000fec0000010000 */
[----:B0-----:R-:W2:Y:S04]  /*0730*/  LDG.E.64 R6, desc[UR6][R8.64] ;  /* 0x0000000608067981 */ /* 0x001ea8000c1e1b00 */
[----:B------:R-:W-:Y:S04]  /*0740*/  LDS R2, [R4+0x20] ;  /* 0x0000200004027984 */ /* 0x000fe80000000800 */
[----:B------:R-:W0:Y:S01]  /*0750*/  LDS R3, [R0] ;  /* 0x0000000000037984 */ /* 0x000e220000000800 */
[----:B--2---:R-:W-:-:S04]  /*0760*/  LEA R6, P0, R5, R6, 0x3 ;  /* 0x0000000605067211 */ /* 0x004fc800078018ff */
[----:B------:R-:W-:-:S06]  /*0770*/  LEA.HI.X R7, R5, R7, R18, 0x3, P0 ;  /* 0x0000000705077211 */ /* 0x000fcc00000f1c12 */
[----:B------:R-:W2:Y:S01]  /*0780*/  LDG.E.64 R6, desc[UR6][R6.64] ;  /* 0x0000000606067981 */ /* 0x000ea2000c1e1b00 */
[----:B0-----:R-:W-:-:S05]  /*0790*/  IMAD R2, R2, R3, RZ ;  /* 0x0000000302027224 */ /* 0x001fca00078e02ff */
[----:B------:R-:W-:-:S05]  /*07a0*/  SHF.R.S32.HI R3, RZ, 0x1f, R2 ;  /* 0x0000001fff037819 */ /* 0x000fca0000011402 */
[----:B--2---:R-:W-:Y:S04]  /*07b0*/  STG.E.64 desc[UR6][R6.64], R2 ;  /* 0x0000000206007986 */ /* 0x004fe8000c101b06 */
[----:B------:R-:W-:Y:S04]  /*07c0*/  STG.E.64 desc[UR6][R6.64+0x8], R2 ;  /* 0x0000080206007986 */ /* 0x000fe8000c101b06 */
[----:B------:R-:W-:Y:S04]  /*07d0*/  STG.E.64 desc[UR6][R6.64+0x10], R2 ;  /* 0x0000100206007986 */ /* 0x000fe8000c101b06 */
[----:B------:R-:W-:Y:S01]  /*07e0*/  STG.E.64 desc[UR6][R6.64+0x18], R2 ;  /* 0x0000180206007986 */ /* 0x000fe2000c101b06 */
[----:B------:R-:W-:Y:S05]  /*07f0*/  EXIT ;  /* 0x000000000000794d */ /* 0x000fea0003800000 */
        .weak           $__internal_0_$__cuda_sm20_rem_u64
        .type           $__internal_0_$__cuda_sm20_rem_u64,@function
        .size           $__internal_0_$__cuda_sm20_rem_u64,(.L_x_5 - $__internal_0_$__cuda_sm20_rem_u64)
$__internal_0_$__cuda_sm20_rem_u64:
[----:B------:R-:W-:Y:S02]  /*0800*/  UMOV UR5, URZ ;  /* 0x000000ff00057c82 */ /* 0x000fe40008000000 */
[----:B------:R-:W0:Y:S08]  /*0810*/  I2F.U64.RP R9, UR4 ;  /* 0x0000000400097d12 */ /* 0x000e300008309000 */
[----:B0-----:R-:W0:Y:S02]  /*0820*/  MUFU.RCP R9, R9 ;  /* 0x0000000900097308 */ /* 0x001e240000001000 */
[----:B0-----:R-:W-:-:S06]  /*0830*/  VIADD R10, R9, 0x1ffffffe ;  /* 0x1ffffffe090a7836 */ /* 0x001fcc0000000000 */
[----:B------:R-:W0:Y:S02]  /*0840*/  F2I.U64.TRUNC R10, R10 ;  /* 0x0000000a000a7311 */ /* 0x000e24000020d800 */
[----:B0-----:R-:W-:-:S04]  /*0850*/  IMAD.WIDE.U32 R12, R10, UR4, RZ ;  /* 0x000000040a0c7c25 */ /* 0x001fc8000f8e00ff */
[----:B------:R-:W-:Y:S01]  /*0860*/  IMAD R13, R11, UR4, R13 ;  /* 0x000000040b0d7c24 */ /* 0x000fe2000f8e020d */
[----:B------:R-:W-:-:S05]  /*0870*/  IADD3 R15, P0, PT, RZ, -R12, RZ ;  /* 0x8000000cff0f7210 */ /* 0x000fca0007f1e0ff */
[----:B------:R-:W-:-:S04]  /*0880*/  IMAD.HI.U32 R12, R10, R15, RZ ;  /* 0x0000000f0a0c7227 */ /* 0x000fc800078e00ff */
[----:B------:R-:W-:Y:S02]  /*0890*/  IMAD.X R17, RZ, RZ, ~R13, P0 ;  /* 0x000000ffff117224 */ /* 0x000fe400000e0e0d */
[----:B------:R-:W-:Y:S02]  /*08a0*/  IMAD.MOV.U32 R13, RZ, RZ, R10 ;  /* 0x000000ffff0d7224 */ /* 0x000fe400078e000a */
[-C--:B------:R-:W-:Y:S02]  /*08b0*/  IMAD R19, R11, R17.reuse, RZ ;  /* 0x000000110b137224 */ /* 0x080fe400078e02ff */
[----:B------:R-:W-:-:S04]  /*08c0*/  IMAD.WIDE.U32 R12, P0, R10, R17, R12 ;  /* 0x000000110a0c7225 */ /* 0x000fc8000780000c */
[----:B------:R-:W-:-:S04]  /*08d0*/  IMAD.HI.U32 R9, R11, R17, RZ ;  /* 0x000000110b097227 */ /* 0x000fc800078e00ff */
[----:B------:R-:W-:-:S04]  /*08e0*/  IMAD.HI.U32 R12, P1, R11, R15, R12 ;  /* 0x0000000f0b0c7227 */ /* 0x000fc8000782000c */
[----:B------:R-:W-:Y:S01]  /*08f0*/  IMAD.X R9, R9, 0x1, R11, P0 ;  /* 0x0000000109097824 */ /* 0x000fe200000e060b */
[----:B------:R-:W-:-:S04]  /*0900*/  IADD3 R13, P2, PT, R19, R12, RZ ;  /* 0x0000000c130d7210 */ /* 0x000fc80007f5e0ff */
[----:B------:R-:W-:Y:S01]  /*0910*/  IADD3.X R9, PT, PT, RZ, RZ, R9, P2, P1 ;  /* 0x000000ffff097210 */ /* 0x000fe200017e2409 */
[----:B------:R-:W-:-:S03]  /*0920*/  IMAD.WIDE.U32 R10, R13, UR4, RZ ;  /* 0x000000040d0a7c25 */ /* 0x000fc6000f8e00ff */
[----:B------:R-:W-:Y:S01]  /*0930*/  IADD3 R15, P0, PT, RZ, -R10, RZ ;  /* 0x8000000aff0f7210 */ /* 0x000fe20007f1e0ff */
[----:B------:R-:W-:Y:S02]  /*0940*/  IMAD R10, R9, UR4, R11 ;  /* 0x00000004090a7c24 */ /* 0x000fe4000f8e020b */
[----:B------:R-:W-:Y:S02]  /*0950*/  IMAD.MOV.U32 R11, RZ, RZ, RZ ;  /* 0x000000ffff0b7224 */ /* 0x000fe400078e00ff */
[----:B------:R-:W-:-:S04]  /*0960*/  IMAD.HI.U32 R12, R13, R15, RZ ;  /* 0x0000000f0d0c7227 */ /* 0x000fc800078e00ff */
[----:B------:R-:W-:-:S04]  /*0970*/  IMAD.X R10, RZ, RZ, ~R10, P0 ;  /* 0x000000ffff0a7224 */ /* 0x000fc800000e0e0a */
[----:B------:R-:W-:-:S04]  /*0980*/  IMAD.WIDE.U32 R12, P0, R13, R10, R12 ;  /* 0x0000000a0d0c7225 */ /* 0x000fc8000780000c */
[C---:B------:R-:W-:Y:S02]  /*0990*/  IMAD R14, R9.reuse, R10, RZ ;  /* 0x0000000a090e7224 */ /* 0x040fe400078e02ff */
[----:B------:R-:W-:-:S04]  /*09a0*/  IMAD.HI.U32 R13, P1, R9, R15, R12 ;  /* 0x0000000f090d7227 */ /* 0x000fc8000782000c */
[----:B------:R-:W-:Y:S01]  /*09b0*/  IMAD.HI.U32 R10, R9, R10, RZ ;  /* 0x0000000a090a7227 */ /* 0x000fe200078e00ff */
[----:B------:R-:W-:-:S03]  /*09c0*/  IADD3 R13, P2, PT, R14, R13, RZ ;  /* 0x0000000d0e0d7210 */ /* 0x000fc60007f5e0ff */
[----:B------:R-:W-:Y:S02]  /*09d0*/  IMAD.X R9, R10, 0x1, R9, P0 ;  /* 0x000000010a097824 */ /* 0x000fe400000e0609 */
[----:B------:R-:W-:-:S03]  /*09e0*/  IMAD.HI.U32 R10, R13, R4, RZ ;  /* 0x000000040d0a7227 */ /* 0x000fc600078e00ff */
[----:B------:R-:W-:Y:S01]  /*09f0*/  IADD3.X R9, PT, PT, RZ, RZ, R9, P2, P1 ;  /* 0x000000ffff097210 */ /* 0x000fe200017e2409 */
[----:B------:R-:W-:-:S04]  /*0a00*/  IMAD.WIDE.U32 R10, R13, R5, R10 ;  /* 0x000000050d0a7225 */ /* 0x000fc800078e000a */
[C---:B------:R-:W-:Y:S02]  /*0a10*/  IMAD R13, R9.reuse, R5, RZ ;  /* 0x00000005090d7224 */ /* 0x040fe400078e02ff */
[----:B------:R-:W-:-:S04]  /*0a20*/  IMAD.HI.U32 R10, P0, R9, R4, R10 ;  /* 0x00000004090a7227 */ /* 0x000fc8000780000a */
[----:B------:R-:W-:Y:S01]  /*0a30*/  IMAD.HI.U32 R9, R9, R5, RZ ;  /* 0x0000000509097227 */ /* 0x000fe200078e00ff */
[----:B------:R-:W-:-:S03]  /*0a40*/  IADD3 R10, P1, PT, R13, R10, RZ ;  /* 0x0000000a0d0a7210 */ /* 0x000fc60007f3e0ff */
[----:B------:R-:W-:Y:S02]  /*0a50*/  IMAD.X R9, RZ, RZ, R9, P0 ;  /* 0x000000ffff097224 */ /* 0x000fe400000e0609 */
[----:B------:R-:W-:-:S04]  /*0a60*/  IMAD.WIDE.U32 R10, R10, UR4, RZ ;  /* 0x000000040a0a7c25 */ /* 0x000fc8000f8e00ff */
[----:B------:R-:W-:Y:S01]  /*0a70*/  IMAD.X R9, RZ, RZ, R9, P1 ;  /* 0x000000ffff097224 */ /* 0x000fe200008e0609 */
[----:B------:R-:W-:-:S03]  /*0a80*/  IADD3 R10, P0, PT, -R10, R4, RZ ;  /* 0x000000040a0a7210 */ /* 0x000fc60007f1e1ff */
[----:B------:R-:W-:-:S04]  /*0a90*/  IMAD R12, R9, UR4, R11 ;  /* 0x00000004090c7c24 */ /* 0x000fc8000f8e020b */
[----:B------:R-:W-:Y:S01]  /*0aa0*/  IMAD.X R9, R5, 0x1, ~R12, P0 ;  /* 0x0000000105097824 */ /* 0x000fe200000e0e0c */
[C---:B------:R-:W-:Y:S02]  /*0ab0*/  ISETP.GE.U32.AND P0, PT, R10.reuse, UR4, PT ;  /* 0x000000040a007c0c */ /* 0x040fe4000bf06070 */
[----:B------:R-:W-:Y:S02]  /*0ac0*/  IADD3 R5, P1, PT, R10, -UR4, RZ ;  /* 0x800000040a057c10 */ /* 0x000fe4000ff3e0ff */
[C---:B------:R-:W-:Y:S02]  /*0ad0*/  ISETP.GE.U32.AND.EX P0, PT, R9.reuse, RZ, PT, P0 ;  /* 0x000000ff0900720c */ /* 0x040fe40003f06100 */
[----:B------:R-:W-:Y:S02]  /*0ae0*/  IADD3.X R4, PT, PT, R9, -0x1, RZ, P1, !PT ;  /* 0xffffffff09047810 */ /* 0x000fe40000ffe4ff */
[----:B------:R-:W-:Y:S02]  /*0af0*/  SEL R5, R5, R10, P0 ;  /* 0x0000000a05057207 */ /* 0x000fe40000000000 */
[----:B------:R-:W-:Y:S01]  /*0b00*/  SEL R4, R4, R9, P0 ;  /* 0x0000000904047207 */ /* 0x000fe20000000000 */
[----:B------:R-:W-:Y:S01]  /*0b10*/  IMAD.MOV.U32 R9, RZ, RZ, 0x0 ;  /* 0x00000000ff097424 */ /* 0x000fe200078e00ff */
[----:B------:R-:W-:-:S02]  /*0b20*/  ISETP.GE.U32.AND P0, PT, R5, UR4, PT ;  /* 0x0000000405007c0c */ /* 0x000fc4000bf06070 */
[----:B------:R-:W-:Y:S02]  /*0b30*/  IADD3 R10, P2, PT, R5, -UR4, RZ ;  /* 0x80000004050a7c10 */ /* 0x000fe4000ff5e0ff */
[----:B------:R-:W-:Y:S02]  /*0b40*/  ISETP.NE.U32.AND P1, PT, RZ, UR4, PT ;  /* 0x00000004ff007c0c */ /* 0x000fe4000bf25070 */
[C---:B------:R-:W-:Y:S02]  /*0b50*/  ISETP.GE.U32.AND.EX P0, PT, R4.reuse, RZ, PT, P0 ;  /* 0x000000ff0400720c */ /* 0x040fe40003f06100 */
[----:B------:R-:W-:Y:S02]  /*0b60*/  IADD3.X R11, PT, PT, R4, -0x1, RZ, P2, !PT ;  /* 0xffffffff040b7810 */ /* 0x000fe400017fe4ff */
[----:B------:R-:W-:Y:S02]  /*0b70*/  ISETP.NE.AND.EX P1, PT, RZ, RZ, PT, P1 ;  /* 0x000000ffff00720c */ /* 0x000fe40003f25310 */
[----:B------:R-:W-:-:S02]  /*0b80*/  SEL R10, R10, R5, P0 ;  /* 0x000000050a0a7207 */ /* 0x000fc40000000000 */
[----:B------:R-:W-:Y:S02]  /*0b90*/  SEL R11, R11, R4, P0 ;  /* 0x000000040b0b7207 */ /* 0x000fe40000000000 */
[----:B------:R-:W-:Y:S02]  /*0ba0*/  SEL R10, R10, 0xffffffff, P1 ;  /* 0xffffffff0a0a7807 */ /* 0x000fe40000800000 */
[----:B------:R-:W-:Y:S01]  /*0bb0*/  SEL R11, R11, 0xffffffff, P1 ;  /* 0xffffffff0b0b7807 */ /* 0x000fe20000800000 */
[----:B------:R-:W-:Y:S06]  /*0bc0*/  RET.REL.NODEC R8 `(_Z21multiplyWitnessKernelI4fr_tEvPT_) ;  /* 0xfffffff4080c7950 */ /* 0x000fec0003c3ffff */
.L_x_4:
[----:B------:R-:W-:-:S00]  /*0bd0*/  BRA `(.L_x_4) ;  /* 0xfffffffc00fc7947 */ /* 0x000fc0000383ffff */
[----:B------:R-:W-:-:S00]  /*0be0*/  NOP ;  /* 0x0000000000007918 */ /* 0x000fc00000000000 */
        /* <DEDUP_REMOVED lines=9> */
.L_x_5:


//--------------------- .nv.shared._Z21multiplyWitnessKernelI4fr_tEvPT_ --------------------------
	.section	.nv.shared._Z21multiplyWitnessKernelI4fr_tEvPT_,"aw",@nobits
	.sectionflags	@""
	.align	16
	.zero		1024


//--------------------- .nv.shared.reserved.0     --------------------------
	.section	.nv.shared.reserved.0,"aw",@nobits
	.weak		__nv_reservedSMEM_offset_0_alias
	.size		__nv_reservedSMEM_offset_0_alias, 0, 64
	.other		__nv_reservedSMEM_offset_0_alias,@"STO_CUDA_RESERVED_SHARED STV_DEFAULT"
__nv_reservedSMEM_offset_0_alias:
	.zero		0
	.zero		64


//--------------------- .nv.global                --------------------------
	.section	.nv.global,"aw",@nobits
	.align	8
.nv.global:
	.type		resCuda,@object
	.size		resCuda,(MultiplicationDestinationPointer - resCuda)
	.other		resCuda,@"STV_DEFAULT STO_CUDA_MANAGED"
resCuda:
	.zero		8
	.type		MultiplicationDestinationPointer,@object
	.size		MultiplicationDestinationPointer,(cuda_NNZ - MultiplicationDestinationPointer)
	.other		MultiplicationDestinationPointer,@"STV_DEFAULT STO_CUDA_MANAGED"
MultiplicationDestinationPointer:
	.zero		8
	.type		cuda_NNZ,@object
	.size		cuda_NNZ,(cuda_nCols - cuda_NNZ)
	.other		cuda_NNZ,@"STV_DEFAULT STO_CUDA_MANAGED"
cuda_NNZ:
	.zero		8
	.type		cuda_nCols,@object
	.size		cuda_nCols,(cuda_data - cuda_nCols)
	.other		cuda_nCols,@"STV_DEFAULT STO_CUDA_MANAGED"
cuda_nCols:
	.zero		8
	.type		cuda_data,@object
	.size		cuda_data,(cuda_rowidx - cuda_data)
	.other		cuda_data,@"STV_DEFAULT STO_CUDA_MANAGED"
cuda_data:
	.zero		8
	.type		cuda_rowidx,@object
	.size		cuda_rowidx,(witness - cuda_rowidx)
	.other		cuda_rowidx,@"STV_DEFAULT STO_CUDA_MANAGED"
cuda_rowidx:
	.zero		8
	.type		witness,@object
	.size		witness,(cuda_tmp_mul - witness)
	.other		witness,@"STV_DEFAULT STO_CUDA_MANAGED"
witness:
	.zero		8
	.type		cuda_tmp_mul,@object
	.size		cuda_tmp_mul,(cuda_rowptr - cuda_tmp_mul)
	.other		cuda_tmp_mul,@"STV_DEFAULT STO_CUDA_MANAGED"
cuda_tmp_mul:
	.zero		8
	.type		cuda_rowptr,@object
	.size		cuda_rowptr,(cuda_colptr - cuda_rowptr)
	.other		cuda_rowptr,@"STV_DEFAULT STO_CUDA_MANAGED"
cuda_rowptr:
	.zero		8
	.type		cuda_colptr,@object
	.size		cuda_colptr,(cuda_nRows - cuda_colptr)
	.other		cuda_colptr,@"STV_DEFAULT STO_CUDA_MANAGED"
cuda_colptr:
	.zero		8
	.type		cuda_nRows,@object
	.size		cuda_nRows,(.L_7 - cuda_nRows)
	.other		cuda_nRows,@"STV_DEFAULT STO_CUDA_MANAGED"
cuda_nRows:
	.zero		8
.L_7:


//--------------------- .nv.constant0._Z21multiplyWitnessKernelI4fr_tEvPT_ --------------------------
	.section	.nv.constant0._Z21multiplyWitnessKernelI4fr_tEvPT_,"a",@progbits
	.sectionflags	@""
	.align	4
.nv.constant0._Z21multiplyWitnessKernelI4fr_tEvPT_:
	.zero		904


//--------------------- SYMBOLS --------------------------

	.type		.nv.reservedSmem.offset0,@object
	.size		.nv.reservedSmem.offset0,0x4
	.type		.nv.reservedSmem.cap,@object
	.size		.nv.reservedSmem.cap,0x4
